//
// Generated by NVIDIA NVVM Compiler
//
// Compiler Build ID: CL-36424714
// Cuda compilation tools, release 13.0, V13.0.88
// Based on NVVM 20.0.0
//

.version 9.0
.target sm_100
.address_size 64

	// .globl	_Z14accuracy_scorePfS_biS_
.global .align 4 .f32 sumatoria;

.visible .entry _Z14accuracy_scorePfS_biS_(
	.param .u64 .ptr .align 1 _Z14accuracy_scorePfS_biS__param_0,
	.param .u64 .ptr .align 1 _Z14accuracy_scorePfS_biS__param_1,
	.param .u8 _Z14accuracy_scorePfS_biS__param_2,
	.param .u32 _Z14accuracy_scorePfS_biS__param_3,
	.param .u64 .ptr .align 1 _Z14accuracy_scorePfS_biS__param_4
)
{
	.reg .pred 	%p<3>;
	.reg .b32 	%r<7>;
	.reg .b32 	%f<5>;
	.reg .b64 	%rd<13>;

	ld.param.u64 	%rd2, [_Z14accuracy_scorePfS_biS__param_0];
	ld.param.u64 	%rd3, [_Z14accuracy_scorePfS_biS__param_1];
	ld.param.u32 	%r2, [_Z14accuracy_scorePfS_biS__param_3];
	ld.param.u64 	%rd1, [_Z14accuracy_scorePfS_biS__param_4];
	cvta.to.global.u64 	%rd4, %rd2;
	cvta.to.global.u64 	%rd5, %rd3;
	mov.u32 	%r1, %tid.y;
	mov.u32 	%r3, %tid.x;
	mad.lo.s32 	%r4, %r2, %r1, %r3;
	mul.wide.u32 	%rd6, %r4, 4;
	add.s64 	%rd7, %rd5, %rd6;
	ld.global.f32 	%f1, [%rd7];
	mul.wide.u32 	%rd8, %r3, 4;
	add.s64 	%rd9, %rd4, %rd8;
	ld.global.f32 	%f2, [%rd9];
	setp.neu.f32 	%p1, %f1, %f2;
	@%p1 bra 	$L__BB0_2;
	cvta.to.global.u64 	%rd10, %rd1;
	add.s32 	%r5, %r2, 1;
	setp.lt.u32 	%p2, %r5, 3;
	selp.b32 	%r6, %r2, 0, %p2;
	cvt.rn.f32.s32 	%f3, %r6;
	mul.wide.u32 	%rd11, %r1, 4;
	add.s64 	%rd12, %rd10, %rd11;
	atom.global.add.f32 	%f4, [%rd12], %f3;
$L__BB0_2:
	bar.sync 	0;
	ret;

}


// ===== COMPILED SASS (sm_100) =====

	.target	sm_100

	.elftype	@"ET_EXEC"


//--------------------- .note.nv.tkinfo           --------------------------
	.section	.note.nv.tkinfo,"",@"SHT_NOTE"
	.sectionflags	@"SHF_NOTE_NV_TKINFO"
	.tkinfo
        /*0018*/ 	.word	0x00000002
        /*0030*/ 	.string	""
        /*0030*/ 	.string	"ptxas"
        /*0030*/ 	.string	"Cuda compilation tools, release 13.0, V13.0.88"
        /*0030*/ 	.string	"Build cuda_13.0.r13.0/compiler.36424714_0"
        /*0030*/ 	.string	"-arch sm_100 -m 64 "



//--------------------- .note.nv.cuinfo           --------------------------
	.section	.note.nv.cuinfo,"",@"SHT_NOTE"
	.sectionflags	@"SHF_NOTE_NV_CUINFO"
        /*0018*/ 	.short	0x0002
        /*001a*/ 	.short	0x0064
        /*001c*/ 	.short	0x0082
	.zero		2


//--------------------- .nv.info                  --------------------------
	.section	.nv.info,"",@"SHT_CUDA_INFO"
	.align	4


	//----- nvinfo : EIATTR_REGCOUNT
	.align		4
        /*0000*/ 	.byte	0x04, 0x2f
        /*0002*/ 	.short	(.L_2 - .L_1)
	.align		4
.L_1:
        /*0004*/ 	.word	index@(_Z14accuracy_scorePfS_biS_)
        /*0008*/ 	.word	0x0000000c


	//----- nvinfo : EIATTR_FRAME_SIZE
	.align		4
.L_2:
        /*000c*/ 	.byte	0x04, 0x11
        /*000e*/ 	.short	(.L_4 - .L_3)
	.align		4
.L_3:
        /*0010*/ 	.word	index@(_Z14accuracy_scorePfS_biS_)
        /*0014*/ 	.word	0x00000000


	//----- nvinfo : EIATTR_MIN_STACK_SIZE
	.align		4
.L_4:
        /*0018*/ 	.byte	0x04, 0x12
        /*001a*/ 	.short	(.L_6 - .L_5)
	.align		4
.L_5:
        /*001c*/ 	.word	index@(_Z14accuracy_scorePfS_biS_)
        /*0020*/ 	.word	0x00000000
.L_6:


//--------------------- .nv.compat                --------------------------
	.section	.nv.compat,"",@"SHT_CUDA_COMPAT_INFO"
	.align	4
        /*0000*/ 	.byte	0x02, 0x09, 0x00, 0x00, 0x02, 0x02, 0x01, 0x00, 0x02, 0x05, 0x05, 0x00, 0x03, 0x07, 0x01, 0x01
        /*0010*/ 	.byte	0x02, 0x03, 0x00, 0x00, 0x02, 0x06, 0x01, 0x00, 0x04, 0x0b, 0x08, 0x00, 0x09, 0x00, 0x00, 0x00
        /*0020*/ 	.byte	0x00, 0x00, 0x00, 0x00


//--------------------- .nv.info._Z14accuracy_scorePfS_biS_ --------------------------
	.section	.nv.info._Z14accuracy_scorePfS_biS_,"",@"SHT_CUDA_INFO"
	.sectionflags	@""
	.align	4


	//----- nvinfo : EIATTR_CUDA_API_VERSION
	.align		4
        /*0000*/ 	.byte	0x04, 0x37
        /*0002*/ 	.short	(.L_8 - .L_7)
.L_7:
        /*0004*/ 	.word	0x00000082


	//----- nvinfo : EIATTR_KPARAM_INFO
	.align		4
.L_8:
        /*0008*/ 	.byte	0x04, 0x17
        /*000a*/ 	.short	(.L_10 - .L_9)
.L_9:
        /*000c*/ 	.word	0x00000000
        /*0010*/ 	.short	0x0004
        /*0012*/ 	.short	0x0018
        /*0014*/ 	.byte	0x00, 0xf5, 0x21, 0x00


	//----- nvinfo : EIATTR_KPARAM_INFO
	.align		4
.L_10:
        /*0018*/ 	.byte	0x04, 0x17
        /*001a*/ 	.short	(.L_12 - .L_11)
.L_11:
        /*001c*/ 	.word	0x00000000
        /*0020*/ 	.short	0x0003
        /*0022*/ 	.short	0x0014
        /*0024*/ 	.byte	0x00, 0xf0, 0x11, 0x00


	//----- nvinfo : EIATTR_KPARAM_INFO
	.align		4
.L_12:
        /*0028*/ 	.byte	0x04, 0x17
        /*002a*/ 	.short	(.L_14 - .L_13)
.L_13:
        /*002c*/ 	.word	0x00000000
        /*0030*/ 	.short	0x0002
        /*0032*/ 	.short	0x0010
        /*0034*/ 	.byte	0x00, 0xf0, 0x05, 0x00


	//----- nvinfo : EIATTR_KPARAM_INFO
	.align		4
.L_14:
        /*0038*/ 	.byte	0x04, 0x17
        /*003a*/ 	.short	(.L_16 - .L_15)
.L_15:
        /*003c*/ 	.word	0x00000000
        /*0040*/ 	.short	0x0001
        /*0042*/ 	.short	0x0008
        /*0044*/ 	.byte	0x00, 0xf5, 0x21, 0x00


	//----- nvinfo : EIATTR_KPARAM_INFO
	.align		4
.L_16:
        /*0048*/ 	.byte	0x04, 0x17
        /*004a*/ 	.short	(.L_18 - .L_17)
.L_17:
        /*004c*/ 	.word	0x00000000
        /*0050*/ 	.short	0x0000
        /*0052*/ 	.short	0x0000
        /*0054*/ 	.byte	0x00, 0xf5, 0x21, 0x00


	//----- nvinfo : EIATTR_SPARSE_MMA_MASK
	.align		4
.L_18:
        /*0058*/ 	.byte	0x03, 0x50
        /*005a*/ 	.short	0x0000


	//----- nvinfo : EIATTR_MAXREG_COUNT
	.align		4
        /*005c*/ 	.byte	0x03, 0x1b
        /*005e*/ 	.short	0x00ff


	//----- nvinfo : EIATTR_NUM_BARRIERS
	.align		4
        /*0060*/ 	.byte	0x02, 0x4c
        /*0062*/ 	.byte	0x01
	.zero		1


	//----- nvinfo : EIATTR_MERCURY_ISA_VERSION
	.align		4
        /*0064*/ 	.byte	0x03, 0x5f
        /*0066*/ 	.short	0x0101


	//----- nvinfo : EIATTR_VRC_CTA_INIT_COUNT
	.align		4
        /*0068*/ 	.byte	0x02, 0x4a
	.zero		1
	.zero		1


	//----- nvinfo : EIATTR_EXIT_INSTR_OFFSETS
	.align		4
        /*006c*/ 	.byte	0x04, 0x1c
        /*006e*/ 	.short	(.L_20 - .L_19)


	//   ....[0]....
.L_19:
        /*0070*/ 	.word	0x00000180


	//----- nvinfo : EIATTR_CRS_STACK_SIZE
	.align		4
.L_20:
        /*0074*/ 	.byte	0x04, 0x1e
        /*0076*/ 	.short	(.L_22 - .L_21)
.L_21:
        /*0078*/ 	.word	0x00000000


	//----- nvinfo : EIATTR_CBANK_PARAM_SIZE
	.align		4
.L_22:
        /*007c*/ 	.byte	0x03, 0x19
        /*007e*/ 	.short	0x0020


	//----- nvinfo : EIATTR_PARAM_CBANK
	.align		4
        /*0080*/ 	.byte	0x04, 0x0a
        /*0082*/ 	.short	(.L_24 - .L_23)
	.align		4
.L_23:
        /*0084*/ 	.word	index@(.nv.constant0._Z14accuracy_scorePfS_biS_)
        /*0088*/ 	.short	0x0380
        /*008a*/ 	.short	0x0020


	//----- nvinfo : EIATTR_SW_WAR
	.align		4
.L_24:
        /*008c*/ 	.byte	0x04, 0x36
        /*008e*/ 	.short	(.L_26 - .L_25)
.L_25:
        /*0090*/ 	.word	0x00000008
.L_26:


//--------------------- .nv.callgraph             --------------------------
	.section	.nv.callgraph,"",@"SHT_CUDA_CALLGRAPH"
	.align	4
	.sectionentsize	8
	.align		4
        /*0000*/ 	.word	0x00000000
	.align		4
        /*0004*/ 	.word	0xffffffff
	.align		4
        /*0008*/ 	.word	0x00000000
	.align		4
        /*000c*/ 	.word	0xfffffffe
	.align		4
        /*0010*/ 	.word	0x00000000
	.align		4
        /*0014*/ 	.word	0xfffffffd
	.align		4
        /*0018*/ 	.word	0x00000000
	.align		4
        /*001c*/ 	.word	0xfffffffc


//--------------------- .nv.constant4             --------------------------
	.section	.nv.constant4,"a",@progbits
	.align	8
	.align		8
.nv.constant4:
        /*0000*/ 	.dword	sumatoria


//--------------------- .text._Z14accuracy_scorePfS_biS_ --------------------------
	.section	.text._Z14accuracy_scorePfS_biS_,"ax",@progbits
	.align	128
        .global         _Z14accuracy_scorePfS_biS_
        .type           _Z14accuracy_scorePfS_biS_,@function
        .size           _Z14accuracy_scorePfS_biS_,(.L_x_3 - _Z14accuracy_scorePfS_biS_)
        .other          _Z14accuracy_scorePfS_biS_,@"STO_CUDA_ENTRY STV_DEFAULT"
_Z14accuracy_scorePfS_biS_:
.text._Z14accuracy_scorePfS_biS_:
[----:B------:R-:W-:Y:S01]  /*0000*/  LDC R1, c[0x0][0x37c] ;  /* 0x0000df00ff017b82 */ /* 0x000fe20000000800 */
[----:B------:R-:W0:Y:S07]  /*0010*/  S2R R9, SR_TID.Y ;  /* 0x0000000000097919 */ /* 0x000e2e0000002200 */
[----:B------:R-:W1:Y:S01]  /*0020*/  LDC.64 R4, c[0x0][0x380] ;  /* 0x0000e000ff047b82 */ /* 0x000e620000000a00 */
[----:B------:R-:W0:Y:S01]  /*0030*/  LDCU UR5, c[0x0][0x394] ;  /* 0x00007280ff0577ac */ /* 0x000e220008000800 */
[----:B------:R-:W0:Y:S01]  /*0040*/  S2R R0, SR_TID.X ;  /* 0x0000000000007919 */ /* 0x000e220000002100 */
[----:B------:R-:W2:Y:S05]  /*0050*/  LDCU.64 UR6, c[0x0][0x358] ;  /* 0x00006b00ff0677ac */ /* 0x000eaa0008000a00 */
[----:B------:R-:W3:Y:S01]  /*0060*/  LDC.64 R2, c[0x0][0x388] ;  /* 0x0000e200ff027b82 */ /* 0x000ee20000000a00 */
[----:B0-----:R-:W-:-:S02]  /*0070*/  IMAD R7, R9, UR5, R0 ;  /* 0x0000000509077c24 */ /* 0x001fc4000f8e0200 */
[----:B-1----:R-:W-:-:S04]  /*0080*/  IMAD.WIDE.U32 R4, R0, 0x4, R4 ;  /* 0x0000000400047825 */ /* 0x002fc800078e0004 */
[----:B---3--:R-:W-:Y:S02]  /*0090*/  IMAD.WIDE.U32 R2, R7, 0x4, R2 ;  /* 0x0000000407027825 */ /* 0x008fe400078e0002 */
[----:B--2---:R-:W2:Y:S04]  /*00a0*/  LDG.E R5, desc[UR6][R4.64] ;  /* 0x0000000604057981 */ /* 0x004ea8000c1e1900 */
[----:B------:R-:W2:Y:S01]  /*00b0*/  LDG.E R2, desc[UR6][R2.64] ;  /* 0x0000000602027981 */ /* 0x000ea2000c1e1900 */
[----:B------:R-:W-:Y:S01]  /*00c0*/  BSSY.RECONVERGENT B0, `(.L_x_0) ;  /* 0x000000a000007945 */ /* 0x000fe20003800200 */
[----:B--2---:R-:W-:-:S13]  /*00d0*/  FSETP.NEU.AND P0, PT, R2, R5, PT ;  /* 0x000000050200720b */ /* 0x004fda0003f0d000 */
[----:B------:R-:W-:Y:S05]  /*00e0*/  @P0 BRA `(.L_x_1) ;  /* 0x00000000001c0947 */ /* 0x000fea0003800000 */
[----:B------:R-:W0:Y:S01]  /*00f0*/  LDC.64 R2, c[0x0][0x398] ;  /* 0x0000e600ff027b82 */ /* 0x000e220000000a00 */
[----:B------:R-:W-:-:S04]  /*0100*/  UIADD3 UR4, UPT, UPT, UR5, 0x1, URZ ;  /* 0x0000000105047890 */ /* 0x000fc8000fffe0ff */
[----:B------:R-:W-:-:S04]  /*0110*/  UISETP.GE.U32.AND UP0, UPT, UR4, 0x3, UPT ;  /* 0x000000030400788c */ /* 0x000fc8000bf06070 */
[----:B------:R-:W-:-:S06]  /*0120*/  USEL UR4, UR5, URZ, !UP0 ;  /* 0x000000ff05047287 */ /* 0x000fcc000c000000 */
[----:B------:R-:W-:Y:S01]  /*0130*/  I2FP.F32.S32 R5, UR4 ;  /* 0x0000000400057c45 */ /* 0x000fe20008201400 */
[----:B0-----:R-:W-:-:S05]  /*0140*/  IMAD.WIDE.U32 R2, R9, 0x4, R2 ;  /* 0x0000000409027825 */ /* 0x001fca00078e0002 */
[----:B------:R0:W-:Y:S02]  /*0150*/  REDG.E.ADD.F32.FTZ.RN.STRONG.GPU desc[UR6][R2.64], R5 ;  /* 0x00000005020079a6 */ /* 0x0001e4000c12f306 */
.L_x_1:
[----:B------:R-:W-:Y:S05]  /*0160*/  BSYNC.RECONVERGENT B0 ;  /* 0x0000000000007941 */ /* 0x000fea0003800200 */
.L_x_0:
[----:B------:R-:W-:Y:S06]  /*0170*/  BAR.SYNC.DEFER_BLOCKING 0x0 ;  /* 0x0000000000007b1d */ /* 0x000fec0000010000 */
[----:B------:R-:W-:Y:S05]  /*0180*/  EXIT ;  /* 0x000000000000794d */ /* 0x000fea0003800000 */
.L_x_2:
[----:B------:R-:W-:-:S00]  /*0190*/  BRA `(.L_x_2) ;  /* 0xfffffffc00fc7947 */ /* 0x000fc0000383ffff */
[----:B------:R-:W-:-:S00]  /*01a0*/  NOP ;  /* 0x0000000000007918 */ /* 0x000fc00000000000 */
        /* <DEDUP_REMOVED lines=13> */
.L_x_3:


//--------------------- .nv.shared.reserved.0     --------------------------
	.section	.nv.shared.reserved.0,"aw",@nobits
	.weak		__nv_reservedSMEM_offset_0_alias
	.size		__nv_reservedSMEM_offset_0_alias, 0, 64
	.other		__nv_reservedSMEM_offset_0_alias,@"STO_CUDA_RESERVED_SHARED STV_DEFAULT"
__nv_reservedSMEM_offset_0_alias:
	.zero		0
	.zero		64


//--------------------- .nv.global                --------------------------
	.section	.nv.global,"aw",@nobits
	.align	4
.nv.global:
	.type		sumatoria,@object
	.size		sumatoria,(.L_0 - sumatoria)
sumatoria:
	.zero		4
.L_0:


//--------------------- .nv.constant0._Z14accuracy_scorePfS_biS_ --------------------------
	.section	.nv.constant0._Z14accuracy_scorePfS_biS_,"a",@progbits
	.sectionflags	@""
	.align	4
.nv.constant0._Z14accuracy_scorePfS_biS_:
	.zero		928


//--------------------- SYMBOLS --------------------------

	.type		.nv.reservedSmem.offset0,@object
	.size		.nv.reservedSmem.offset0,0x4
